	.headerflags	@"EF_CUDA_TEXMODE_UNIFIED EF_CUDA_64BIT_ADDRESS EF_CUDA_ACCELERATORS EF_CUDA_SM90 EF_CUDA_VIRTUAL_SM(EF_CUDA_SM90)"
	.elftype	@"ET_EXEC"


//--------------------- .nv.info                  --------------------------
	.section	.nv.info,"",@"SHT_CUDA_INFO"
	.align	4


	//----- nvinfo : EIATTR_REGCOUNT
	.align		4
        /*0000*/ 	.byte	0x04, 0x2f
        /*0002*/ 	.short	(.L_1 - .L_0)
	.align		4
.L_0:
        /*0004*/ 	.word	index@(triton_poi_fused_convolution_relu_4)
        /*0008*/ 	.word	0x0000000c


	//----- nvinfo : EIATTR_MIN_STACK_SIZE
	.align		4
.L_1:
        /*000c*/ 	.byte	0x04, 0x12
        /*000e*/ 	.short	(.L_3 - .L_2)
	.align		4
.L_2:
        /*0010*/ 	.word	index@(triton_poi_fused_convolution_relu_4)
        /*0014*/ 	.word	0x00000000


	//----- nvinfo : EIATTR_FRAME_SIZE
	.align		4
.L_3:
        /*0018*/ 	.byte	0x04, 0x11
        /*001a*/ 	.short	(.L_5 - .L_4)
	.align		4
.L_4:
        /*001c*/ 	.word	index@(triton_poi_fused_convolution_relu_4)
        /*0020*/ 	.word	0x00000000


	//----- nvinfo : EIATTR_MIN_STACK_SIZE
	.align		4
.L_5:
        /*0024*/ 	.byte	0x04, 0x12
        /*0026*/ 	.short	(.L_7 - .L_6)
	.align		4
.L_6:
        /*0028*/ 	.word	index@(triton_poi_fused_convolution_relu_4)
        /*002c*/ 	.word	0x00000000
.L_7:


//--------------------- .nv.info.triton_poi_fused_convolution_relu_4 --------------------------
	.section	.nv.info.triton_poi_fused_convolution_relu_4,"",@"SHT_CUDA_INFO"
	.sectionflags	@""
	.align	4


	//----- nvinfo : EIATTR_CUDA_API_VERSION
	.align		4
        /*0000*/ 	.byte	0x04, 0x37
        /*0002*/ 	.short	(.L_9 - .L_8)
.L_8:
        /*0004*/ 	.word	0x0000007c


	//----- nvinfo : EIATTR_KPARAM_INFO
	.align		4
.L_9:
        /*0008*/ 	.byte	0x04, 0x17
        /*000a*/ 	.short	(.L_11 - .L_10)
.L_10:
        /*000c*/ 	.word	0x00000000
        /*0010*/ 	.short	0x0002
        /*0012*/ 	.short	0x0010
        /*0014*/ 	.byte	0x00, 0xf0, 0x11, 0x00


	//----- nvinfo : EIATTR_KPARAM_INFO
	.align		4
.L_11:
        /*0018*/ 	.byte	0x04, 0x17
        /*001a*/ 	.short	(.L_13 - .L_12)
.L_12:
        /*001c*/ 	.word	0x00000000
        /*0020*/ 	.short	0x0001
        /*0022*/ 	.short	0x0008
        /*0024*/ 	.byte	0x00, 0xf4, 0x21, 0x00


	//----- nvinfo : EIATTR_KPARAM_INFO
	.align		4
.L_13:
        /*0028*/ 	.byte	0x04, 0x17
        /*002a*/ 	.short	(.L_15 - .L_14)
.L_14:
        /*002c*/ 	.word	0x00000000
        /*0030*/ 	.short	0x0000
        /*0032*/ 	.short	0x0000
        /*0034*/ 	.byte	0x00, 0xf4, 0x21, 0x00


	//----- nvinfo : EIATTR_SPARSE_MMA_MASK
	.align		4
.L_15:
        /*0038*/ 	.byte	0x03, 0x50
        /*003a*/ 	.short	0x0000


	//----- nvinfo : EIATTR_MAXREG_COUNT
	.align		4
        /*003c*/ 	.byte	0x03, 0x1b
        /*003e*/ 	.short	0x00ff


	//----- nvinfo : EIATTR_EXIT_INSTR_OFFSETS
	.align		4
        /*0040*/ 	.byte	0x04, 0x1c
        /*0042*/ 	.short	(.L_17 - .L_16)


	//   ....[0]....
.L_16:
        /*0044*/ 	.word	0x00000170


	//   ....[1]....
        /*0048*/ 	.word	0x00000190


	//----- nvinfo : EIATTR_REQNTID
	.align		4
.L_17:
        /*004c*/ 	.byte	0x04, 0x10
        /*004e*/ 	.short	(.L_19 - .L_18)
.L_18:
        /*0050*/ 	.word	0x00000080
        /*0054*/ 	.word	0x00000001
        /*0058*/ 	.word	0x00000001


	//----- nvinfo : EIATTR_CBANK_PARAM_SIZE
	.align		4
.L_19:
        /*005c*/ 	.byte	0x03, 0x19
        /*005e*/ 	.short	0x0014


	//----- nvinfo : EIATTR_PARAM_CBANK
	.align		4
        /*0060*/ 	.byte	0x04, 0x0a
        /*0062*/ 	.short	(.L_21 - .L_20)
	.align		4
.L_20:
        /*0064*/ 	.word	index@(.nv.constant0.triton_poi_fused_convolution_relu_4)
        /*0068*/ 	.short	0x0210
        /*006a*/ 	.short	0x0014


	//----- nvinfo : EIATTR_SW_WAR
	.align		4
.L_21:
        /*006c*/ 	.byte	0x04, 0x36
        /*006e*/ 	.short	(.L_23 - .L_22)
.L_22:
        /*0070*/ 	.word	0x00000008
.L_23:


//--------------------- .nv.callgraph             --------------------------
	.section	.nv.callgraph,"",@"SHT_CUDA_CALLGRAPH"
	.align	4
	.sectionentsize	8
	.align		4
        /*0000*/ 	.word	0x00000000
	.align		4
        /*0004*/ 	.word	0xffffffff
	.align		4
        /*0008*/ 	.word	0x00000000
	.align		4
        /*000c*/ 	.word	0xfffffffe
	.align		4
        /*0010*/ 	.word	0x00000000
	.align		4
        /*0014*/ 	.word	0xfffffffd
	.align		4
        /*0018*/ 	.word	0x00000000
	.align		4
        /*001c*/ 	.word	0xfffffffc


//--------------------- .text.triton_poi_fused_convolution_relu_4 --------------------------
	.section	.text.triton_poi_fused_convolution_relu_4,"ax",@progbits
	.align	128
        .global         triton_poi_fused_convolution_relu_4
        .type           triton_poi_fused_convolution_relu_4,@function
        .size           triton_poi_fused_convolution_relu_4,(.L_x_1 - triton_poi_fused_convolution_relu_4)
        .other          triton_poi_fused_convolution_relu_4,@"STO_CUDA_ENTRY STV_DEFAULT"
triton_poi_fused_convolution_relu_4:
.text.triton_poi_fused_convolution_relu_4:
[----:B------:R-:W0:Y:S02]  /*0000*/  LDC R1, c[0x0][0x28] ;  /* 0x00000a00ff017b82 */ /* 0x000e240000000800 */
[----:B------:R-:W1:Y:S01]  /*0010*/  S2R R0, SR_TID.X ;  /* 0x0000000000007919 */ /* 0x000e620000002100 */
[----:B------:R-:W2:Y:S01]  /*0020*/  LDC.64 R2, c[0x0][0x210] ;  /* 0x00008400ff027b82 */ /* 0x000ea20000000a00 */
[----:B------:R-:W-:Y:S01]  /*0030*/  ULDC.64 UR4, c[0x0][0x208] ;  /* 0x0000820000047ab9 */ /* 0x000fe20000000a00 */
[----:B------:R-:W3:Y:S06]  /*0040*/  S2R R7, SR_CTAID.X ;  /* 0x0000000000077919 */ /* 0x000eec0000002500 */
[----:B------:R-:W4:Y:S01]  /*0050*/  LDC.64 R4, c[0x0][0x218] ;  /* 0x00008600ff047b82 */ /* 0x000f220000000a00 */
[----:B-1----:R-:W-:-:S02]  /*0060*/  LOP3.LUT R0, R0, 0x7f, RZ, 0xc0, !PT ;  /* 0x0000007f00007812 */ /* 0x002fc400078ec0ff */
[----:B---3--:R-:W-:-:S03]  /*0070*/  SHF.R.S32.HI R6, RZ, 0x18, R7 ;  /* 0x00000018ff067819 */ /* 0x008fc60000011407 */
[----:B------:R-:W-:Y:S01]  /*0080*/  IMAD R7, R7, 0x80, R0 ;  /* 0x0000008007077824 */ /* 0x000fe200078e0200 */
[----:B------:R-:W-:-:S03]  /*0090*/  SGXT R0, R6, 0x1 ;  /* 0x000000010600781a */ /* 0x000fc60000000200 */
[C---:B--2---:R-:W-:Y:S01]  /*00a0*/  IMAD.WIDE R2, R7.reuse, 0x4, R2 ;  /* 0x0000000407027825 */ /* 0x044fe200078e0202 */
[----:B------:R-:W-:Y:S02]  /*00b0*/  ISETP.GE.AND P1, PT, R7, 0x3840, PT ;  /* 0x000038400700780c */ /* 0x000fe40003f26270 */
[----:B------:R-:W-:-:S04]  /*00c0*/  LEA.HI R0, R0, R7, RZ, 0x4 ;  /* 0x0000000700007211 */ /* 0x000fc800078f20ff */
[----:B------:R-:W-:-:S05]  /*00d0*/  LOP3.LUT R0, R0, 0xfffffff0, RZ, 0xc0, !PT ;  /* 0xfffffff000007812 */ /* 0x000fca00078ec0ff */
[----:B------:R-:W-:Y:S02]  /*00e0*/  IMAD.IADD R9, R7, 0x1, -R0 ;  /* 0x0000000107097824 */ /* 0x000fe400078e0a00 */
[----:B------:R-:W-:Y:S02]  /*00f0*/  IMAD.MOV.U32 R0, RZ, RZ, RZ ;  /* 0x000000ffff007224 */ /* 0x000fe400078e00ff */
[----:B------:R-:W-:Y:S02]  /*0100*/  IMAD.MOV.U32 R7, RZ, RZ, RZ ;  /* 0x000000ffff077224 */ /* 0x000fe400078e00ff */
[----:B----4-:R-:W-:Y:S02]  /*0110*/  IMAD.WIDE R4, R9, 0x4, R4 ;  /* 0x0000000409047825 */ /* 0x010fe400078e0204 */
[----:B------:R-:W2:Y:S04]  /*0120*/  @!P1 LDG.E R0, desc[UR4][R2.64] ;  /* 0x0000000402009981 */ /* 0x000ea8000c1e1900 */
[----:B------:R-:W2:Y:S02]  /*0130*/  @!P1 LDG.E.EL R7, desc[UR4][R4.64] ;  /* 0x0000000404079981 */ /* 0x000ea4000c2e1900 */
[----:B--2---:R-:W-:Y:S01]  /*0140*/  FADD R6, R7, R0 ;  /* 0x0000000007067221 */ /* 0x004fe20000000000 */
[----:B------:R-:W-:-:S04]  /*0150*/  FSETP.GEU.AND P0, PT, R0, -R7, PT ;  /* 0x800000070000720b */ /* 0x000fc80003f0e000 */
[----:B------:R-:W-:Y:S01]  /*0160*/  FSEL R7, R6, RZ, P0 ;  /* 0x000000ff06077208 */ /* 0x000fe20000000000 */
[----:B------:R-:W-:Y:S08]  /*0170*/  @P1 EXIT ;  /* 0x000000000000194d */ /* 0x000ff00003800000 */
[----:B------:R-:W-:Y:S01]  /*0180*/  STG.E desc[UR4][R2.64], R7 ;  /* 0x0000000702007986 */ /* 0x000fe2000c101904 */
[----:B------:R-:W-:Y:S05]  /*0190*/  EXIT ;  /* 0x000000000000794d */ /* 0x000fea0003800000 */
.L_x_0:
[----:B------:R-:W-:-:S00]  /*01a0*/  BRA `(.L_x_0) ;  /* 0xfffffffc00fc7947 */ /* 0x000fc0000383ffff */
[----:B------:R-:W-:-:S00]  /*01b0*/  NOP ;  /* 0x0000000000007918 */ /* 0x000fc00000000000 */
        /* <DEDUP_REMOVED lines=12> */
.L_x_1:


//--------------------- .nv.constant0.triton_poi_fused_convolution_relu_4 --------------------------
	.section	.nv.constant0.triton_poi_fused_convolution_relu_4,"a",@progbits
	.sectionflags	@""
	.align	4
.nv.constant0.triton_poi_fused_convolution_relu_4:
	.zero		548
